	.headerflags	@"EF_CUDA_TEXMODE_UNIFIED EF_CUDA_64BIT_ADDRESS EF_CUDA_ACCELERATORS EF_CUDA_SM90 EF_CUDA_VIRTUAL_SM(EF_CUDA_SM90)"
	.elftype	@"ET_EXEC"


//--------------------- .nv.info                  --------------------------
	.section	.nv.info,"",@"SHT_CUDA_INFO"
	.align	4


	//----- nvinfo : EIATTR_REGCOUNT
	.align		4
        /*0000*/ 	.byte	0x04, 0x2f
        /*0002*/ 	.short	(.L_1 - .L_0)
	.align		4
.L_0:
        /*0004*/ 	.word	index@(triton_poi_fused_leaky_relu_reflection_pad2d_3)
        /*0008*/ 	.word	0x0000000b


	//----- nvinfo : EIATTR_MIN_STACK_SIZE
	.align		4
.L_1:
        /*000c*/ 	.byte	0x04, 0x12
        /*000e*/ 	.short	(.L_3 - .L_2)
	.align		4
.L_2:
        /*0010*/ 	.word	index@(triton_poi_fused_leaky_relu_reflection_pad2d_3)
        /*0014*/ 	.word	0x00000000


	//----- nvinfo : EIATTR_FRAME_SIZE
	.align		4
.L_3:
        /*0018*/ 	.byte	0x04, 0x11
        /*001a*/ 	.short	(.L_5 - .L_4)
	.align		4
.L_4:
        /*001c*/ 	.word	index@(triton_poi_fused_leaky_relu_reflection_pad2d_3)
        /*0020*/ 	.word	0x00000000


	//----- nvinfo : EIATTR_MIN_STACK_SIZE
	.align		4
.L_5:
        /*0024*/ 	.byte	0x04, 0x12
        /*0026*/ 	.short	(.L_7 - .L_6)
	.align		4
.L_6:
        /*0028*/ 	.word	index@(triton_poi_fused_leaky_relu_reflection_pad2d_3)
        /*002c*/ 	.word	0x00000000
.L_7:


//--------------------- .nv.info.triton_poi_fused_leaky_relu_reflection_pad2d_3 --------------------------
	.section	.nv.info.triton_poi_fused_leaky_relu_reflection_pad2d_3,"",@"SHT_CUDA_INFO"
	.sectionflags	@""
	.align	4


	//----- nvinfo : EIATTR_CUDA_API_VERSION
	.align		4
        /*0000*/ 	.byte	0x04, 0x37
        /*0002*/ 	.short	(.L_9 - .L_8)
.L_8:
        /*0004*/ 	.word	0x0000007c


	//----- nvinfo : EIATTR_KPARAM_INFO
	.align		4
.L_9:
        /*0008*/ 	.byte	0x04, 0x17
        /*000a*/ 	.short	(.L_11 - .L_10)
.L_10:
        /*000c*/ 	.word	0x00000000
        /*0010*/ 	.short	0x0002
        /*0012*/ 	.short	0x0010
        /*0014*/ 	.byte	0x00, 0xf0, 0x11, 0x00


	//----- nvinfo : EIATTR_KPARAM_INFO
	.align		4
.L_11:
        /*0018*/ 	.byte	0x04, 0x17
        /*001a*/ 	.short	(.L_13 - .L_12)
.L_12:
        /*001c*/ 	.word	0x00000000
        /*0020*/ 	.short	0x0001
        /*0022*/ 	.short	0x0008
        /*0024*/ 	.byte	0x00, 0xf4, 0x21, 0x00


	//----- nvinfo : EIATTR_KPARAM_INFO
	.align		4
.L_13:
        /*0028*/ 	.byte	0x04, 0x17
        /*002a*/ 	.short	(.L_15 - .L_14)
.L_14:
        /*002c*/ 	.word	0x00000000
        /*0030*/ 	.short	0x0000
        /*0032*/ 	.short	0x0000
        /*0034*/ 	.byte	0x00, 0xf4, 0x21, 0x00


	//----- nvinfo : EIATTR_SPARSE_MMA_MASK
	.align		4
.L_15:
        /*0038*/ 	.byte	0x03, 0x50
        /*003a*/ 	.short	0x0000


	//----- nvinfo : EIATTR_MAXREG_COUNT
	.align		4
        /*003c*/ 	.byte	0x03, 0x1b
        /*003e*/ 	.short	0x00ff


	//----- nvinfo : EIATTR_EXIT_INSTR_OFFSETS
	.align		4
        /*0040*/ 	.byte	0x04, 0x1c
        /*0042*/ 	.short	(.L_17 - .L_16)


	//   ....[0]....
.L_16:
        /*0044*/ 	.word	0x00000270


	//   ....[1]....
        /*0048*/ 	.word	0x00000290


	//----- nvinfo : EIATTR_REQNTID
	.align		4
.L_17:
        /*004c*/ 	.byte	0x04, 0x10
        /*004e*/ 	.short	(.L_19 - .L_18)
.L_18:
        /*0050*/ 	.word	0x00000080
        /*0054*/ 	.word	0x00000001
        /*0058*/ 	.word	0x00000001


	//----- nvinfo : EIATTR_CRS_STACK_SIZE
	.align		4
.L_19:
        /*005c*/ 	.byte	0x04, 0x1e
        /*005e*/ 	.short	(.L_21 - .L_20)
.L_20:
        /*0060*/ 	.word	0x00000000


	//----- nvinfo : EIATTR_CBANK_PARAM_SIZE
	.align		4
.L_21:
        /*0064*/ 	.byte	0x03, 0x19
        /*0066*/ 	.short	0x0014


	//----- nvinfo : EIATTR_PARAM_CBANK
	.align		4
        /*0068*/ 	.byte	0x04, 0x0a
        /*006a*/ 	.short	(.L_23 - .L_22)
	.align		4
.L_22:
        /*006c*/ 	.word	index@(.nv.constant0.triton_poi_fused_leaky_relu_reflection_pad2d_3)
        /*0070*/ 	.short	0x0210
        /*0072*/ 	.short	0x0014


	//----- nvinfo : EIATTR_SW_WAR
	.align		4
.L_23:
        /*0074*/ 	.byte	0x04, 0x36
        /*0076*/ 	.short	(.L_25 - .L_24)
.L_24:
        /*0078*/ 	.word	0x00000008
.L_25:


//--------------------- .nv.callgraph             --------------------------
	.section	.nv.callgraph,"",@"SHT_CUDA_CALLGRAPH"
	.align	4
	.sectionentsize	8
	.align		4
        /*0000*/ 	.word	0x00000000
	.align		4
        /*0004*/ 	.word	0xffffffff
	.align		4
        /*0008*/ 	.word	0x00000000
	.align		4
        /*000c*/ 	.word	0xfffffffe
	.align		4
        /*0010*/ 	.word	0x00000000
	.align		4
        /*0014*/ 	.word	0xfffffffd
	.align		4
        /*0018*/ 	.word	0x00000000
	.align		4
        /*001c*/ 	.word	0xfffffffc


//--------------------- .text.triton_poi_fused_leaky_relu_reflection_pad2d_3 --------------------------
	.section	.text.triton_poi_fused_leaky_relu_reflection_pad2d_3,"ax",@progbits
	.align	128
        .global         triton_poi_fused_leaky_relu_reflection_pad2d_3
        .type           triton_poi_fused_leaky_relu_reflection_pad2d_3,@function
        .size           triton_poi_fused_leaky_relu_reflection_pad2d_3,(.L_x_3 - triton_poi_fused_leaky_relu_reflection_pad2d_3)
        .other          triton_poi_fused_leaky_relu_reflection_pad2d_3,@"STO_CUDA_ENTRY STV_DEFAULT"
triton_poi_fused_leaky_relu_reflection_pad2d_3:
.text.triton_poi_fused_leaky_relu_reflection_pad2d_3:
[----:B------:R-:W0:Y:S02]  /*0000*/  LDC R1, c[0x0][0x28] ;  /* 0x00000a00ff017b82 */ /* 0x000e240000000800 */
[----:B------:R-:W1:Y:S01]  /*0010*/  S2R R0, SR_TID.X ;  /* 0x0000000000007919 */ /* 0x000e620000002100 */
[----:B------:R-:W-:Y:S01]  /*0020*/  ULDC.64 UR4, c[0x0][0x208] ;  /* 0x0000820000047ab9 */ /* 0x000fe20000000a00 */
[----:B------:R-:W-:Y:S01]  /*0030*/  BSSY B0, `(.L_x_0) ;  /* 0x0000020000007945 */ /* 0x000fe20003800000 */
[----:B------:R-:W2:Y:S01]  /*0040*/  S2R R7, SR_CTAID.X ;  /* 0x0000000000077919 */ /* 0x000ea20000002500 */
[----:B-1----:R-:W-:-:S05]  /*0050*/  LOP3.LUT R0, R0, 0x7f, RZ, 0xc0, !PT ;  /* 0x0000007f00007812 */ /* 0x002fca00078ec0ff */
[----:B--2---:R-:W-:-:S05]  /*0060*/  IMAD R0, R7, 0x80, R0 ;  /* 0x0000008007007824 */ /* 0x004fca00078e0200 */
[----:B------:R-:W-:Y:S02]  /*0070*/  SHF.R.S32.HI R3, RZ, 0x1f, R0 ;  /* 0x0000001fff037819 */ /* 0x000fe40000011400 */
[----:B------:R-:W-:Y:S02]  /*0080*/  ISETP.GE.AND P1, PT, R0, 0x100, PT ;  /* 0x000001000000780c */ /* 0x000fe40003f26270 */
[----:B------:R-:W-:-:S04]  /*0090*/  LEA.HI R3, R3, R0, RZ, 0x2 ;  /* 0x0000000003037211 */ /* 0x000fc800078f10ff */
[----:B------:R-:W-:Y:S02]  /*00a0*/  SHF.R.S32.HI R2, RZ, 0x2, R3 ;  /* 0x00000002ff027819 */ /* 0x000fe40000011403 */
[----:B------:R-:W-:Y:S02]  /*00b0*/  LOP3.LUT R3, R3, 0x3, RZ, 0xcf, !PT ;  /* 0x0000000303037812 */ /* 0x000fe400078ecfff */
[----:B------:R-:W-:-:S03]  /*00c0*/  LEA.HI R4, R2, R2, RZ, 0x2 ;  /* 0x0000000202047211 */ /* 0x000fc600078f10ff */
[----:B------:R-:W-:Y:S01]  /*00d0*/  IMAD.IADD R3, R0, 0x1, R3 ;  /* 0x0000000100037824 */ /* 0x000fe200078e0203 */
[----:B------:R-:W-:-:S04]  /*00e0*/  LOP3.LUT R5, R4, 0x3, RZ, 0xcf, !PT ;  /* 0x0000000304057812 */ /* 0x000fc800078ecfff */
[----:B------:R-:W-:Y:S01]  /*00f0*/  IABS R4, R3 ;  /* 0x0000000300047213 */ /* 0x000fe20000000000 */
[----:B------:R-:W-:Y:S02]  /*0100*/  IMAD.IADD R5, R2, 0x1, R5 ;  /* 0x0000000102057824 */ /* 0x000fe400078e0205 */
[----:B------:R-:W1:Y:S02]  /*0110*/  LDC.64 R2, c[0x0][0x210] ;  /* 0x00008400ff027b82 */ /* 0x000e640000000a00 */
[----:B------:R-:W-:Y:S01]  /*0120*/  VIADD R4, R4, 0xffffffff ;  /* 0xffffffff04047836 */ /* 0x000fe20000000000 */
[----:B------:R-:W-:Y:S02]  /*0130*/  IABS R6, R5 ;  /* 0x0000000500067213 */ /* 0x000fe40000000000 */
[----:B------:R-:W-:Y:S02]  /*0140*/  SHF.R.S32.HI R5, RZ, 0x18, R7 ;  /* 0x00000018ff057819 */ /* 0x000fe40000011407 */
[----:B------:R-:W-:Y:S01]  /*0150*/  IABS R8, R4 ;  /* 0x0000000400087213 */ /* 0x000fe20000000000 */
[----:B------:R-:W-:Y:S01]  /*0160*/  VIADD R6, R6, 0xffffffff ;  /* 0xffffffff06067836 */ /* 0x000fe20000000000 */
[----:B------:R-:W-:-:S04]  /*0170*/  SGXT R5, R5, 0x1 ;  /* 0x000000010505781a */ /* 0x000fc80000000200 */
[----:B------:R-:W-:Y:S02]  /*0180*/  IABS R7, R6 ;  /* 0x0000000600077213 */ /* 0x000fe40000000000 */
[----:B------:R-:W-:Y:S02]  /*0190*/  LEA.HI R6, R5, R0, RZ, 0x4 ;  /* 0x0000000005067211 */ /* 0x000fe400078f20ff */
[----:B------:R-:W2:Y:S01]  /*01a0*/  LDC.64 R4, c[0x0][0x218] ;  /* 0x00008600ff047b82 */ /* 0x000ea20000000a00 */
[----:B------:R-:W-:Y:S01]  /*01b0*/  IMAD R7, R7, 0x2, R8 ;  /* 0x0000000207077824 */ /* 0x000fe200078e0208 */
[----:B------:R-:W-:-:S04]  /*01c0*/  SHF.R.S32.HI R6, RZ, 0x4, R6 ;  /* 0x00000004ff067819 */ /* 0x000fc80000011406 */
[----:B------:R-:W-:-:S05]  /*01d0*/  LEA R6, R6, 0x3, 0x2 ;  /* 0x0000000306067811 */ /* 0x000fca00078e10ff */
[----:B------:R-:W-:Y:S02]  /*01e0*/  IMAD.IADD R7, R6, 0x1, -R7 ;  /* 0x0000000106077824 */ /* 0x000fe400078e0a07 */
[----:B------:R-:W-:Y:S02]  /*01f0*/  IMAD.MOV.U32 R6, RZ, RZ, RZ ;  /* 0x000000ffff067224 */ /* 0x000fe400078e00ff */
[----:B-1----:R-:W-:Y:S01]  /*0200*/  IMAD.WIDE R2, R7, 0x4, R2 ;  /* 0x0000000407027825 */ /* 0x002fe200078e0202 */
[----:B------:R-:W-:Y:S06]  /*0210*/  @P1 BRA `(.L_x_1) ;  /* 0x0000000000041947 */ /* 0x000fec0003800000 */
[----:B------:R1:W5:Y:S02]  /*0220*/  LDG.E.EL R6, desc[UR4][R2.64] ;  /* 0x0000000402067981 */ /* 0x000364000c2e1900 */
.L_x_1:
[----:B------:R-:W-:Y:S05]  /*0230*/  BSYNC B0 ;  /* 0x0000000000007941 */ /* 0x000fea0003800000 */
.L_x_0:
[----:B-----5:R-:W-:Y:S01]  /*0240*/  FSETP.GT.AND P0, PT, R6, RZ, PT ;  /* 0x000000ff0600720b */ /* 0x020fe20003f04000 */
[----:B--2---:R-:W-:-:S12]  /*0250*/  IMAD.WIDE R4, R0, 0x4, R4 ;  /* 0x0000000400047825 */ /* 0x004fd800078e0204 */
[----:B------:R-:W-:Y:S01]  /*0260*/  @!P0 FMUL R6, R6, 0.20000000298023223877 ;  /* 0x3e4ccccd06068820 */ /* 0x000fe20000400000 */
[----:B------:R-:W-:Y:S06]  /*0270*/  @P1 EXIT ;  /* 0x000000000000194d */ /* 0x000fec0003800000 */
[----:B------:R-:W-:Y:S01]  /*0280*/  STG.E desc[UR4][R4.64], R6 ;  /* 0x0000000604007986 */ /* 0x000fe2000c101904 */
[----:B------:R-:W-:Y:S05]  /*0290*/  EXIT ;  /* 0x000000000000794d */ /* 0x000fea0003800000 */
.L_x_2:
[----:B------:R-:W-:-:S00]  /*02a0*/  BRA `(.L_x_2) ;  /* 0xfffffffc00fc7947 */ /* 0x000fc0000383ffff */
[----:B------:R-:W-:-:S00]  /*02b0*/  NOP ;  /* 0x0000000000007918 */ /* 0x000fc00000000000 */
        /* <DEDUP_REMOVED lines=12> */
.L_x_3:


//--------------------- .nv.constant0.triton_poi_fused_leaky_relu_reflection_pad2d_3 --------------------------
	.section	.nv.constant0.triton_poi_fused_leaky_relu_reflection_pad2d_3,"a",@progbits
	.sectionflags	@""
	.align	4
.nv.constant0.triton_poi_fused_leaky_relu_reflection_pad2d_3:
	.zero		548
